//
// Generated by NVIDIA NVVM Compiler
//
// Compiler Build ID: CL-36424714
// Cuda compilation tools, release 13.0, V13.0.88
// Based on NVVM 20.0.0
//

.version 9.0
.target sm_100
.address_size 64

	// .globl	_Z9transposePdS_i

.visible .entry _Z9transposePdS_i(
	.param .u64 .ptr .align 1 _Z9transposePdS_i_param_0,
	.param .u64 .ptr .align 1 _Z9transposePdS_i_param_1,
	.param .u32 _Z9transposePdS_i_param_2
)
{
	.reg .pred 	%p<10>;
	.reg .b32 	%r<64>;
	.reg .b64 	%rd<63>;
	.reg .b64 	%fd<55>;

	ld.param.u64 	%rd10, [_Z9transposePdS_i_param_0];
	ld.param.u64 	%rd11, [_Z9transposePdS_i_param_1];
	ld.param.u32 	%r36, [_Z9transposePdS_i_param_2];
	cvta.to.global.u64 	%rd1, %rd11;
	mov.u32 	%r37, %ctaid.x;
	mov.u32 	%r1, %tid.x;
	mul.lo.s32 	%r2, %r36, %r37;
	setp.lt.s32 	%p1, %r36, 1;
	@%p1 bra 	$L__BB0_12;
	cvta.to.global.u64 	%rd12, %rd10;
	add.s32 	%r39, %r2, %r1;
	mul.wide.u32 	%rd13, %r39, 8;
	add.s64 	%rd2, %rd12, %rd13;
	ld.global.f64 	%fd52, [%rd2];
	and.b32  	%r3, %r36, 7;
	setp.lt.u32 	%p2, %r36, 8;
	mov.b32 	%r62, 0;
	@%p2 bra 	$L__BB0_4;
	and.b32  	%r62, %r36, 2147483640;
	neg.s32 	%r60, %r62;
	add.s32 	%r59, %r1, %r36;
	shl.b32 	%r7, %r36, 3;
	shl.b32 	%r40, %r36, 1;
	add.s32 	%r58, %r1, %r40;
	mad.lo.s32 	%r57, %r36, 3, %r1;
	shl.b32 	%r41, %r36, 2;
	add.s32 	%r56, %r1, %r41;
	mad.lo.s32 	%r55, %r36, 5, %r1;
	mad.lo.s32 	%r54, %r36, 6, %r1;
	mad.lo.s32 	%r53, %r36, 7, %r1;
	mul.wide.u32 	%rd14, %r1, 8;
	add.s64 	%rd62, %rd1, %rd14;
	mul.wide.u32 	%rd4, %r7, 8;
	mul.wide.u32 	%rd15, %r2, 8;
	add.s64 	%rd16, %rd15, %rd1;
	add.s64 	%rd61, %rd16, 32;
$L__BB0_3:
	.pragma "nounroll";
	ld.global.f64 	%fd9, [%rd61+-32];
	ld.global.f64 	%fd10, [%rd62];
	fma.rn.f64 	%fd11, %fd9, %fd10, %fd52;
	st.global.f64 	[%rd2], %fd11;
	ld.global.f64 	%fd12, [%rd61+-24];
	mul.wide.u32 	%rd17, %r59, 8;
	add.s64 	%rd18, %rd1, %rd17;
	ld.global.f64 	%fd13, [%rd18];
	fma.rn.f64 	%fd14, %fd12, %fd13, %fd11;
	st.global.f64 	[%rd2], %fd14;
	ld.global.f64 	%fd15, [%rd61+-16];
	mul.wide.u32 	%rd19, %r58, 8;
	add.s64 	%rd20, %rd1, %rd19;
	ld.global.f64 	%fd16, [%rd20];
	fma.rn.f64 	%fd17, %fd15, %fd16, %fd14;
	st.global.f64 	[%rd2], %fd17;
	ld.global.f64 	%fd18, [%rd61+-8];
	mul.wide.u32 	%rd21, %r57, 8;
	add.s64 	%rd22, %rd1, %rd21;
	ld.global.f64 	%fd19, [%rd22];
	fma.rn.f64 	%fd20, %fd18, %fd19, %fd17;
	st.global.f64 	[%rd2], %fd20;
	ld.global.f64 	%fd21, [%rd61];
	mul.wide.u32 	%rd23, %r56, 8;
	add.s64 	%rd24, %rd1, %rd23;
	ld.global.f64 	%fd22, [%rd24];
	fma.rn.f64 	%fd23, %fd21, %fd22, %fd20;
	st.global.f64 	[%rd2], %fd23;
	ld.global.f64 	%fd24, [%rd61+8];
	mul.wide.u32 	%rd25, %r55, 8;
	add.s64 	%rd26, %rd1, %rd25;
	ld.global.f64 	%fd25, [%rd26];
	fma.rn.f64 	%fd26, %fd24, %fd25, %fd23;
	st.global.f64 	[%rd2], %fd26;
	ld.global.f64 	%fd27, [%rd61+16];
	mul.wide.u32 	%rd27, %r54, 8;
	add.s64 	%rd28, %rd1, %rd27;
	ld.global.f64 	%fd28, [%rd28];
	fma.rn.f64 	%fd29, %fd27, %fd28, %fd26;
	st.global.f64 	[%rd2], %fd29;
	ld.global.f64 	%fd30, [%rd61+24];
	mul.wide.u32 	%rd29, %r53, 8;
	add.s64 	%rd30, %rd1, %rd29;
	ld.global.f64 	%fd31, [%rd30];
	fma.rn.f64 	%fd52, %fd30, %fd31, %fd29;
	st.global.f64 	[%rd2], %fd52;
	add.s32 	%r60, %r60, 8;
	add.s32 	%r59, %r59, %r7;
	add.s32 	%r58, %r58, %r7;
	add.s32 	%r57, %r57, %r7;
	add.s32 	%r56, %r56, %r7;
	add.s32 	%r55, %r55, %r7;
	add.s32 	%r54, %r54, %r7;
	add.s32 	%r53, %r53, %r7;
	add.s64 	%rd62, %rd62, %rd4;
	add.s64 	%rd61, %rd61, 64;
	setp.ne.s32 	%p3, %r60, 0;
	@%p3 bra 	$L__BB0_3;
$L__BB0_4:
	setp.eq.s32 	%p4, %r3, 0;
	@%p4 bra 	$L__BB0_12;
	and.b32  	%r31, %r36, 3;
	setp.lt.u32 	%p5, %r3, 4;
	@%p5 bra 	$L__BB0_7;
	add.s32 	%r42, %r62, %r2;
	mul.wide.u32 	%rd31, %r42, 8;
	add.s64 	%rd32, %rd1, %rd31;
	ld.global.f64 	%fd32, [%rd32];
	mad.lo.s32 	%r43, %r62, %r36, %r1;
	mul.wide.u32 	%rd33, %r43, 8;
	add.s64 	%rd34, %rd1, %rd33;
	ld.global.f64 	%fd33, [%rd34];
	fma.rn.f64 	%fd34, %fd32, %fd33, %fd52;
	st.global.f64 	[%rd2], %fd34;
	cvt.u64.u32 	%rd35, %r2;
	cvt.u64.u32 	%rd36, %r62;
	add.s64 	%rd37, %rd36, %rd35;
	shl.b64 	%rd38, %rd37, 3;
	add.s64 	%rd39, %rd1, %rd38;
	ld.global.f64 	%fd35, [%rd39+8];
	add.s32 	%r44, %r43, %r36;
	mul.wide.u32 	%rd40, %r44, 8;
	add.s64 	%rd41, %rd1, %rd40;
	ld.global.f64 	%fd36, [%rd41];
	fma.rn.f64 	%fd37, %fd35, %fd36, %fd34;
	st.global.f64 	[%rd2], %fd37;
	ld.global.f64 	%fd38, [%rd39+16];
	add.s32 	%r45, %r44, %r36;
	mul.wide.u32 	%rd42, %r45, 8;
	add.s64 	%rd43, %rd1, %rd42;
	ld.global.f64 	%fd39, [%rd43];
	fma.rn.f64 	%fd40, %fd38, %fd39, %fd37;
	st.global.f64 	[%rd2], %fd40;
	ld.global.f64 	%fd41, [%rd39+24];
	add.s32 	%r46, %r45, %r36;
	mul.wide.u32 	%rd44, %r46, 8;
	add.s64 	%rd45, %rd1, %rd44;
	ld.global.f64 	%fd42, [%rd45];
	fma.rn.f64 	%fd52, %fd41, %fd42, %fd40;
	st.global.f64 	[%rd2], %fd52;
	add.s32 	%r62, %r62, 4;
$L__BB0_7:
	setp.eq.s32 	%p6, %r31, 0;
	@%p6 bra 	$L__BB0_12;
	setp.eq.s32 	%p7, %r31, 1;
	@%p7 bra 	$L__BB0_10;
	add.s32 	%r47, %r62, %r2;
	mul.wide.u32 	%rd46, %r47, 8;
	add.s64 	%rd47, %rd1, %rd46;
	ld.global.f64 	%fd43, [%rd47];
	mad.lo.s32 	%r48, %r62, %r36, %r1;
	mul.wide.u32 	%rd48, %r48, 8;
	add.s64 	%rd49, %rd1, %rd48;
	ld.global.f64 	%fd44, [%rd49];
	fma.rn.f64 	%fd45, %fd43, %fd44, %fd52;
	st.global.f64 	[%rd2], %fd45;
	cvt.u64.u32 	%rd50, %r2;
	cvt.u64.u32 	%rd51, %r62;
	add.s64 	%rd52, %rd51, %rd50;
	shl.b64 	%rd53, %rd52, 3;
	add.s64 	%rd54, %rd1, %rd53;
	ld.global.f64 	%fd46, [%rd54+8];
	add.s32 	%r49, %r48, %r36;
	mul.wide.u32 	%rd55, %r49, 8;
	add.s64 	%rd56, %rd1, %rd55;
	ld.global.f64 	%fd47, [%rd56];
	fma.rn.f64 	%fd52, %fd46, %fd47, %fd45;
	st.global.f64 	[%rd2], %fd52;
	add.s32 	%r62, %r62, 2;
$L__BB0_10:
	and.b32  	%r50, %r36, 1;
	setp.eq.b32 	%p8, %r50, 1;
	not.pred 	%p9, %p8;
	@%p9 bra 	$L__BB0_12;
	add.s32 	%r51, %r62, %r2;
	mul.wide.u32 	%rd57, %r51, 8;
	add.s64 	%rd58, %rd1, %rd57;
	ld.global.f64 	%fd48, [%rd58];
	mad.lo.s32 	%r52, %r62, %r36, %r1;
	mul.wide.u32 	%rd59, %r52, 8;
	add.s64 	%rd60, %rd1, %rd59;
	ld.global.f64 	%fd49, [%rd60];
	fma.rn.f64 	%fd50, %fd48, %fd49, %fd52;
	st.global.f64 	[%rd2], %fd50;
$L__BB0_12:
	ret;

}


// ===== COMPILED SASS (sm_100) =====

	.target	sm_100

	.elftype	@"ET_EXEC"


//--------------------- .note.nv.tkinfo           --------------------------
	.section	.note.nv.tkinfo,"",@"SHT_NOTE"
	.sectionflags	@"SHF_NOTE_NV_TKINFO"
	.tkinfo
        /*0018*/ 	.word	0x00000002
        /*0030*/ 	.string	""
        /*0030*/ 	.string	"ptxas"
        /*0030*/ 	.string	"Cuda compilation tools, release 13.0, V13.0.88"
        /*0030*/ 	.string	"Build cuda_13.0.r13.0/compiler.36424714_0"
        /*0030*/ 	.string	"-arch sm_100 -m 64 "



//--------------------- .note.nv.cuinfo           --------------------------
	.section	.note.nv.cuinfo,"",@"SHT_NOTE"
	.sectionflags	@"SHF_NOTE_NV_CUINFO"
        /*0018*/ 	.short	0x0002
        /*001a*/ 	.short	0x0064
        /*001c*/ 	.short	0x0082
	.zero		2


//--------------------- .nv.info                  --------------------------
	.section	.nv.info,"",@"SHT_CUDA_INFO"
	.align	4


	//----- nvinfo : EIATTR_REGCOUNT
	.align		4
        /*0000*/ 	.byte	0x04, 0x2f
        /*0002*/ 	.short	(.L_1 - .L_0)
	.align		4
.L_0:
        /*0004*/ 	.word	index@(_Z9transposePdS_i)
        /*0008*/ 	.word	0x00000020


	//----- nvinfo : EIATTR_FRAME_SIZE
	.align		4
.L_1:
        /*000c*/ 	.byte	0x04, 0x11
        /*000e*/ 	.short	(.L_3 - .L_2)
	.align		4
.L_2:
        /*0010*/ 	.word	index@(_Z9transposePdS_i)
        /*0014*/ 	.word	0x00000000


	//----- nvinfo : EIATTR_MIN_STACK_SIZE
	.align		4
.L_3:
        /*0018*/ 	.byte	0x04, 0x12
        /*001a*/ 	.short	(.L_5 - .L_4)
	.align		4
.L_4:
        /*001c*/ 	.word	index@(_Z9transposePdS_i)
        /*0020*/ 	.word	0x00000000
.L_5:


//--------------------- .nv.compat                --------------------------
	.section	.nv.compat,"",@"SHT_CUDA_COMPAT_INFO"
	.align	4
        /*0000*/ 	.byte	0x02, 0x09, 0x00, 0x00, 0x02, 0x02, 0x01, 0x00, 0x02, 0x05, 0x05, 0x00, 0x03, 0x07, 0x01, 0x01
        /*0010*/ 	.byte	0x02, 0x03, 0x00, 0x00, 0x02, 0x06, 0x01, 0x00, 0x04, 0x0b, 0x08, 0x00, 0x01, 0x00, 0x00, 0x00
        /*0020*/ 	.byte	0x00, 0x00, 0x00, 0x00


//--------------------- .nv.info._Z9transposePdS_i --------------------------
	.section	.nv.info._Z9transposePdS_i,"",@"SHT_CUDA_INFO"
	.sectionflags	@""
	.align	4


	//----- nvinfo : EIATTR_CUDA_API_VERSION
	.align		4
        /*0000*/ 	.byte	0x04, 0x37
        /*0002*/ 	.short	(.L_7 - .L_6)
.L_6:
        /*0004*/ 	.word	0x00000082


	//----- nvinfo : EIATTR_KPARAM_INFO
	.align		4
.L_7:
        /*0008*/ 	.byte	0x04, 0x17
        /*000a*/ 	.short	(.L_9 - .L_8)
.L_8:
        /*000c*/ 	.word	0x00000000
        /*0010*/ 	.short	0x0002
        /*0012*/ 	.short	0x0010
        /*0014*/ 	.byte	0x00, 0xf0, 0x11, 0x00


	//----- nvinfo : EIATTR_KPARAM_INFO
	.align		4
.L_9:
        /*0018*/ 	.byte	0x04, 0x17
        /*001a*/ 	.short	(.L_11 - .L_10)
.L_10:
        /*001c*/ 	.word	0x00000000
        /*0020*/ 	.short	0x0001
        /*0022*/ 	.short	0x0008
        /*0024*/ 	.byte	0x00, 0xf5, 0x21, 0x00


	//----- nvinfo : EIATTR_KPARAM_INFO
	.align		4
.L_11:
        /*0028*/ 	.byte	0x04, 0x17
        /*002a*/ 	.short	(.L_13 - .L_12)
.L_12:
        /*002c*/ 	.word	0x00000000
        /*0030*/ 	.short	0x0000
        /*0032*/ 	.short	0x0000
        /*0034*/ 	.byte	0x00, 0xf5, 0x21, 0x00


	//----- nvinfo : EIATTR_SPARSE_MMA_MASK
	.align		4
.L_13:
        /*0038*/ 	.byte	0x03, 0x50
        /*003a*/ 	.short	0x0000


	//----- nvinfo : EIATTR_MAXREG_COUNT
	.align		4
        /*003c*/ 	.byte	0x03, 0x1b
        /*003e*/ 	.short	0x00ff


	//----- nvinfo : EIATTR_MERCURY_ISA_VERSION
	.align		4
        /*0040*/ 	.byte	0x03, 0x5f
        /*0042*/ 	.short	0x0101


	//----- nvinfo : EIATTR_VRC_CTA_INIT_COUNT
	.align		4
        /*0044*/ 	.byte	0x02, 0x4a
	.zero		1
	.zero		1


	//----- nvinfo : EIATTR_EXIT_INSTR_OFFSETS
	.align		4
        /*0048*/ 	.byte	0x04, 0x1c
        /*004a*/ 	.short	(.L_15 - .L_14)


	//   ....[0]....
.L_14:
        /*004c*/ 	.word	0x00000030


	//   ....[1]....
        /*0050*/ 	.word	0x00000550


	//   ....[2]....
        /*0054*/ 	.word	0x000007b0


	//   ....[3]....
        /*0058*/ 	.word	0x00000950


	//   ....[4]....
        /*005c*/ 	.word	0x000009f0


	//----- nvinfo : EIATTR_CBANK_PARAM_SIZE
	.align		4
.L_15:
        /*0060*/ 	.byte	0x03, 0x19
        /*0062*/ 	.short	0x0014


	//----- nvinfo : EIATTR_PARAM_CBANK
	.align		4
        /*0064*/ 	.byte	0x04, 0x0a
        /*0066*/ 	.short	(.L_17 - .L_16)
	.align		4
.L_16:
        /*0068*/ 	.word	index@(.nv.constant0._Z9transposePdS_i)
        /*006c*/ 	.short	0x0380
        /*006e*/ 	.short	0x0014


	//----- nvinfo : EIATTR_SW_WAR
	.align		4
.L_17:
        /*0070*/ 	.byte	0x04, 0x36
        /*0072*/ 	.short	(.L_19 - .L_18)
.L_18:
        /*0074*/ 	.word	0x00000008
.L_19:


//--------------------- .nv.callgraph             --------------------------
	.section	.nv.callgraph,"",@"SHT_CUDA_CALLGRAPH"
	.align	4
	.sectionentsize	8
	.align		4
        /*0000*/ 	.word	0x00000000
	.align		4
        /*0004*/ 	.word	0xffffffff
	.align		4
        /*0008*/ 	.word	0x00000000
	.align		4
        /*000c*/ 	.word	0xfffffffe
	.align		4
        /*0010*/ 	.word	0x00000000
	.align		4
        /*0014*/ 	.word	0xfffffffd
	.align		4
        /*0018*/ 	.word	0x00000000
	.align		4
        /*001c*/ 	.word	0xfffffffc


//--------------------- .text._Z9transposePdS_i   --------------------------
	.section	.text._Z9transposePdS_i,"ax",@progbits
	.align	128
        .global         _Z9transposePdS_i
        .type           _Z9transposePdS_i,@function
        .size           _Z9transposePdS_i,(.L_x_5 - _Z9transposePdS_i)
        .other          _Z9transposePdS_i,@"STO_CUDA_ENTRY STV_DEFAULT"
_Z9transposePdS_i:
.text._Z9transposePdS_i:
[----:B------:R-:W-:Y:S08]  /*0000*/  LDC R1, c[0x0][0x37c] ;  /* 0x0000df00ff017b82 */ /* 0x000ff00000000800 */
[----:B------:R-:W0:Y:S02]  /*0010*/  LDC R0, c[0x0][0x390] ;  /* 0x0000e400ff007b82 */ /* 0x000e240000000800 */
[----:B0-----:R-:W-:-:S13]  /*0020*/  ISETP.GE.AND P0, PT, R0, 0x1, PT ;  /* 0x000000010000780c */ /* 0x001fda0003f06270 */
[----:B------:R-:W-:Y:S05]  /*0030*/  @!P0 EXIT ;  /* 0x000000000000894d */ /* 0x000fea0003800000 */
[----:B------:R-:W0:Y:S01]  /*0040*/  S2R R3, SR_TID.X ;  /* 0x0000000000037919 */ /* 0x000e220000002100 */
[----:B------:R-:W1:Y:S01]  /*0050*/  S2UR UR6, SR_CTAID.X ;  /* 0x00000000000679c3 */ /* 0x000e620000002500 */
[----:B------:R-:W2:Y:S01]  /*0060*/  LDCU.64 UR4, c[0x0][0x358] ;  /* 0x00006b00ff0477ac */ /* 0x000ea20008000a00 */
[C---:B------:R-:W-:Y:S02]  /*0070*/  ISETP.GE.U32.AND P1, PT, R0.reuse, 0x8, PT ;  /* 0x000000080000780c */ /* 0x040fe40003f26070 */
[----:B------:R-:W-:-:S04]  /*0080*/  LOP3.LUT R4, R0, 0x7, RZ, 0xc0, !PT ;  /* 0x0000000700047812 */ /* 0x000fc800078ec0ff */
[----:B------:R-:W3:Y:S01]  /*0090*/  LDC.64 R10, c[0x0][0x380] ;  /* 0x0000e000ff0a7b82 */ /* 0x000ee20000000a00 */
[----:B------:R-:W-:Y:S01]  /*00a0*/  ISETP.NE.AND P0, PT, R4, RZ, PT ;  /* 0x000000ff0400720c */ /* 0x000fe20003f05270 */
[----:B-1----:R-:W-:-:S05]  /*00b0*/  IMAD R2, R0, UR6, RZ ;  /* 0x0000000600027c24 */ /* 0x002fca000f8e02ff */
[----:B0-----:R-:W-:-:S05]  /*00c0*/  IADD3 R5, PT, PT, R2, R3, RZ ;  /* 0x0000000302057210 */ /* 0x001fca0007ffe0ff */
[----:B---3--:R-:W-:-:S04]  /*00d0*/  IMAD.WIDE.U32 R10, R5, 0x8, R10 ;  /* 0x00000008050a7825 */ /* 0x008fc800078e000a */
[----:B------:R-:W-:Y:S01]  /*00e0*/  IMAD.MOV.U32 R5, RZ, RZ, RZ ;  /* 0x000000ffff057224 */ /* 0x000fe200078e00ff */
[----:B--2---:R0:W5:Y:S01]  /*00f0*/  LDG.E.64 R20, desc[UR4][R10.64] ;  /* 0x000000040a147981 */ /* 0x004162000c1e1b00 */
[----:B------:R-:W-:Y:S05]  /*0100*/  @!P1 BRA `(.L_x_0) ;  /* 0x0000000400109947 */ /* 0x000fea0003800000 */
[----:B------:R-:W1:Y:S01]  /*0110*/  LDC.64 R8, c[0x0][0x388] ;  /* 0x0000e200ff087b82 */ /* 0x000e620000000a00 */
[C---:B------:R-:W-:Y:S01]  /*0120*/  LOP3.LUT R5, R0.reuse, 0x7ffffff8, RZ, 0xc0, !PT ;  /* 0x7ffffff800057812 */ /* 0x040fe200078ec0ff */
[C-C-:B------:R-:W-:Y:S01]  /*0130*/  IMAD R25, R0.reuse, 0x3, R3.reuse ;  /* 0x0000000300197824 */ /* 0x140fe200078e0203 */
[----:B------:R-:W-:Y:S01]  /*0140*/  IADD3 R23, PT, PT, R3, R0, RZ ;  /* 0x0000000003177210 */ /* 0x000fe20007ffe0ff */
[C-C-:B------:R-:W-:Y:S01]  /*0150*/  IMAD R29, R0.reuse, 0x5, R3.reuse ;  /* 0x00000005001d7824 */ /* 0x140fe200078e0203 */
[C---:B------:R-:W-:Y:S01]  /*0160*/  SHF.L.U32 R22, R0.reuse, 0x3, RZ ;  /* 0x0000000300167819 */ /* 0x040fe200000006ff */
[C-C-:B------:R-:W-:Y:S01]  /*0170*/  IMAD R24, R0.reuse, 0x6, R3.reuse ;  /* 0x0000000600187824 */ /* 0x140fe200078e0203 */
[C---:B------:R-:W-:Y:S01]  /*0180*/  LEA R27, R0.reuse, R3, 0x2 ;  /* 0x00000003001b7211 */ /* 0x040fe200078e10ff */
[----:B------:R-:W-:Y:S02]  /*0190*/  IMAD R26, R0, 0x7, R3 ;  /* 0x00000007001a7824 */ /* 0x000fe400078e0203 */
[----:B-1----:R-:W-:-:S04]  /*01a0*/  IMAD.WIDE.U32 R6, R2, 0x8, R8 ;  /* 0x0000000802067825 */ /* 0x002fc800078e0008 */
[----:B------:R-:W-:Y:S01]  /*01b0*/  IMAD.WIDE.U32 R12, R3, 0x8, R8 ;  /* 0x00000008030c7825 */ /* 0x000fe200078e0008 */
[----:B------:R-:W-:Y:S02]  /*01c0*/  IADD3 R28, P1, PT, R6, 0x20, RZ ;  /* 0x00000020061c7810 */ /* 0x000fe40007f3e0ff */
[----:B------:R-:W-:-:S03]  /*01d0*/  IADD3 R6, PT, PT, -R5, RZ, RZ ;  /* 0x000000ff05067210 */ /* 0x000fc60007ffe1ff */
[----:B------:R-:W-:Y:S02]  /*01e0*/  IMAD.X R15, RZ, RZ, R7, P1 ;  /* 0x000000ffff0f7224 */ /* 0x000fe400008e0607 */
[----:B------:R-:W-:-:S07]  /*01f0*/  IMAD R7, R0, 0x2, R3 ;  /* 0x0000000200077824 */ /* 0x000fce00078e0203 */
.L_x_1:
[----:B------:R-:W-:Y:S01]  /*0200*/  IMAD.MOV.U32 R14, RZ, RZ, R28 ;  /* 0x000000ffff0e7224 */ /* 0x000fe200078e001c */
[----:B------:R-:W2:Y:S04]  /*0210*/  LDG.E.64 R18, desc[UR4][R12.64] ;  /* 0x000000040c127981 */ /* 0x000ea8000c1e1b00 */
[----:B-1----:R-:W2:Y:S02]  /*0220*/  LDG.E.64 R16, desc[UR4][R14.64+-0x20] ;  /* 0xffffe0040e107981 */ /* 0x002ea4000c1e1b00 */
[----:B--2--5:R-:W-:Y:S01]  /*0230*/  DFMA R18, R16, R18, R20 ;  /* 0x000000121012722b */ /* 0x024fe20000000014 */
[----:B------:R-:W-:-:S06]  /*0240*/  IMAD.WIDE.U32 R20, R23, 0x8, R8 ;  /* 0x0000000817147825 */ /* 0x000fcc00078e0008 */
[----:B------:R1:W-:Y:S04]  /*0250*/  STG.E.64 desc[UR4][R10.64], R18 ;  /* 0x000000120a007986 */ /* 0x0003e8000c101b04 */
[----:B------:R-:W2:Y:S04]  /*0260*/  LDG.E.64 R20, desc[UR4][R20.64] ;  /* 0x0000000414147981 */ /* 0x000ea8000c1e1b00 */
[----:B------:R-:W2:Y:S02]  /*0270*/  LDG.E.64 R16, desc[UR4][R14.64+-0x18] ;  /* 0xffffe8040e107981 */ /* 0x000ea4000c1e1b00 */
[----:B--2---:R-:W-:Y:S01]  /*0280*/  DFMA R20, R16, R20, R18 ;  /* 0x000000141014722b */ /* 0x004fe20000000012 */
[----:B------:R-:W-:-:S06]  /*0290*/  IMAD.WIDE.U32 R16, R7, 0x8, R8 ;  /* 0x0000000807107825 */ /* 0x000fcc00078e0008 */
[----:B------:R2:W-:Y:S04]  /*02a0*/  STG.E.64 desc[UR4][R10.64], R20 ;  /* 0x000000140a007986 */ /* 0x0005e8000c101b04 */
[----:B-1----:R-:W3:Y:S04]  /*02b0*/  LDG.E.64 R18, desc[UR4][R16.64] ;  /* 0x0000000410127981 */ /* 0x002ee8000c1e1b00 */
[----:B------:R-:W3:Y:S02]  /*02c0*/  LDG.E.64 R16, desc[UR4][R14.64+-0x10] ;  /* 0xfffff0040e107981 */ /* 0x000ee4000c1e1b00 */
[----:B---3--:R-:W-:Y:S01]  /*02d0*/  DFMA R18, R16, R18, R20 ;  /* 0x000000121012722b */ /* 0x008fe20000000014 */
[----:B------:R-:W-:-:S06]  /*02e0*/  IMAD.WIDE.U32 R16, R25, 0x8, R8 ;  /* 0x0000000819107825 */ /* 0x000fcc00078e0008 */
[----:B------:R1:W-:Y:S04]  /*02f0*/  STG.E.64 desc[UR4][R10.64], R18 ;  /* 0x000000120a007986 */ /* 0x0003e8000c101b04 */
[----:B--2---:R-:W2:Y:S04]  /*0300*/  LDG.E.64 R20, desc[UR4][R16.64] ;  /* 0x0000000410147981 */ /* 0x004ea8000c1e1b00 */
[----:B------:R-:W2:Y:S02]  /*0310*/  LDG.E.64 R16, desc[UR4][R14.64+-0x8] ;  /* 0xfffff8040e107981 */ /* 0x000ea4000c1e1b00 */
[----:B--2---:R-:W-:Y:S01]  /*0320*/  DFMA R20, R16, R20, R18 ;  /* 0x000000141014722b */ /* 0x004fe20000000012 */
[----:B-1----:R-:W-:-:S06]  /*0330*/  IMAD.WIDE.U32 R18, R27, 0x8, R8 ;  /* 0x000000081b127825 */ /* 0x002fcc00078e0008 */
[----:B------:R1:W-:Y:S04]  /*0340*/  STG.E.64 desc[UR4][R10.64], R20 ;  /* 0x000000140a007986 */ /* 0x0003e8000c101b04 */
[----:B------:R-:W2:Y:S04]  /*0350*/  LDG.E.64 R18, desc[UR4][R18.64] ;  /* 0x0000000412127981 */ /* 0x000ea8000c1e1b00 */
[----:B------:R-:W2:Y:S02]  /*0360*/  LDG.E.64 R16, desc[UR4][R14.64] ;  /* 0x000000040e107981 */ /* 0x000ea4000c1e1b00 */
[----:B--2---:R-:W-:Y:S01]  /*0370*/  DFMA R18, R16, R18, R20 ;  /* 0x000000121012722b */ /* 0x004fe20000000014 */
[----:B-1----:R-:W-:-:S06]  /*0380*/  IMAD.WIDE.U32 R20, R29, 0x8, R8 ;  /* 0x000000081d147825 */ /* 0x002fcc00078e0008 */
[----:B------:R1:W-:Y:S04]  /*0390*/  STG.E.64 desc[UR4][R10.64], R18 ;  /* 0x000000120a007986 */ /* 0x0003e8000c101b04 */
[----:B------:R-:W2:Y:S04]  /*03a0*/  LDG.E.64 R20, desc[UR4][R20.64] ;  /* 0x0000000414147981 */ /* 0x000ea8000c1e1b00 */
[----:B------:R-:W2:Y:S02]  /*03b0*/  LDG.E.64 R16, desc[UR4][R14.64+0x8] ;  /* 0x000008040e107981 */ /* 0x000ea4000c1e1b00 */
[----:B--2---:R-:W-:Y:S01]  /*03c0*/  DFMA R20, R16, R20, R18 ;  /* 0x000000141014722b */ /* 0x004fe20000000012 */
[----:B------:R-:W-:-:S06]  /*03d0*/  IMAD.WIDE.U32 R16, R24, 0x8, R8 ;  /* 0x0000000818107825 */ /* 0x000fcc00078e0008 */
[----:B------:R2:W-:Y:S04]  /*03e0*/  STG.E.64 desc[UR4][R10.64], R20 ;  /* 0x000000140a007986 */ /* 0x0005e8000c101b04 */
[----:B------:R-:W3:Y:S04]  /*03f0*/  LDG.E.64 R16, desc[UR4][R16.64] ;  /* 0x0000000410107981 */ /* 0x000ee8000c1e1b00 */
[----:B-1----:R-:W3:Y:S01]  /*0400*/  LDG.E.64 R18, desc[UR4][R14.64+0x10] ;  /* 0x000010040e127981 */ /* 0x002ee2000c1e1b00 */
[----:B------:R-:W-:Y:S01]  /*0410*/  IADD3 R28, P1, PT, R14, 0x40, RZ ;  /* 0x000000400e1c7810 */ /* 0x000fe20007f3e0ff */
[----:B---3--:R-:W-:Y:S01]  /*0420*/  DFMA R16, R18, R16, R20 ;  /* 0x000000101210722b */ /* 0x008fe20000000014 */
[----:B------:R-:W-:-:S06]  /*0430*/  IMAD.WIDE.U32 R18, R26, 0x8, R8 ;  /* 0x000000081a127825 */ /* 0x000fcc00078e0008 */
[----:B------:R1:W-:Y:S04]  /*0440*/  STG.E.64 desc[UR4][R10.64], R16 ;  /* 0x000000100a007986 */ /* 0x0003e8000c101b04 */
[----:B------:R-:W3:Y:S04]  /*0450*/  LDG.E.64 R18, desc[UR4][R18.64] ;  /* 0x0000000412127981 */ /* 0x000ee8000c1e1b00 */
[----:B--2---:R2:W3:Y:S01]  /*0460*/  LDG.E.64 R20, desc[UR4][R14.64+0x18] ;  /* 0x000018040e147981 */ /* 0x0044e2000c1e1b00 */
[----:B------:R-:W-:Y:S01]  /*0470*/  IADD3 R6, PT, PT, R6, 0x8, RZ ;  /* 0x0000000806067810 */ /* 0x000fe20007ffe0ff */
[C---:B------:R-:W-:Y:S01]  /*0480*/  IMAD.IADD R23, R22.reuse, 0x1, R23 ;  /* 0x0000000116177824 */ /* 0x040fe200078e0217 */
[C---:B------:R-:W-:Y:S01]  /*0490*/  IADD3 R7, PT, PT, R22.reuse, R7, RZ ;  /* 0x0000000716077210 */ /* 0x040fe20007ffe0ff */
[C---:B------:R-:W-:Y:S01]  /*04a0*/  IMAD.IADD R27, R22.reuse, 0x1, R27 ;  /* 0x00000001161b7824 */ /* 0x040fe200078e021b */
[C---:B------:R-:W-:Y:S01]  /*04b0*/  IADD3 R25, PT, PT, R22.reuse, R25, RZ ;  /* 0x0000001916197210 */ /* 0x040fe20007ffe0ff */
[C---:B------:R-:W-:Y:S01]  /*04c0*/  IMAD.IADD R26, R22.reuse, 0x1, R26 ;  /* 0x00000001161a7824 */ /* 0x040fe200078e021a */
[C---:B------:R-:W-:Y:S01]  /*04d0*/  IADD3 R29, PT, PT, R22.reuse, R29, RZ ;  /* 0x0000001d161d7210 */ /* 0x040fe20007ffe0ff */
[C---:B------:R-:W-:Y:S01]  /*04e0*/  IMAD.WIDE.U32 R12, R22.reuse, 0x8, R12 ;  /* 0x00000008160c7825 */ /* 0x040fe200078e000c */
[----:B------:R-:W-:-:S02]  /*04f0*/  IADD3 R24, PT, PT, R22, R24, RZ ;  /* 0x0000001816187210 */ /* 0x000fc40007ffe0ff */
[----:B--2---:R-:W-:Y:S02]  /*0500*/  IADD3.X R15, PT, PT, RZ, R15, RZ, P1, !PT ;  /* 0x0000000fff0f7210 */ /* 0x004fe40000ffe4ff */
[----:B------:R-:W-:Y:S01]  /*0510*/  ISETP.NE.AND P1, PT, R6, RZ, PT ;  /* 0x000000ff0600720c */ /* 0x000fe20003f25270 */
[----:B---3--:R-:W-:-:S07]  /*0520*/  DFMA R20, R20, R18, R16 ;  /* 0x000000121414722b */ /* 0x008fce0000000010 */
[----:B------:R1:W-:Y:S05]  /*0530*/  STG.E.64 desc[UR4][R10.64], R20 ;  /* 0x000000140a007986 */ /* 0x0003ea000c101b04 */
[----:B------:R-:W-:Y:S05]  /*0540*/  @P1 BRA `(.L_x_1) ;  /* 0xfffffffc002c1947 */ /* 0x000fea000383ffff */
.L_x_0:
[----:B------:R-:W-:Y:S05]  /*0550*/  @!P0 EXIT ;  /* 0x000000000000894d */ /* 0x000fea0003800000 */
[----:B------:R-:W-:Y:S02]  /*0560*/  ISETP.GE.U32.AND P1, PT, R4, 0x4, PT ;  /* 0x000000040400780c */ /* 0x000fe40003f26070 */
[----:B------:R-:W-:-:S04]  /*0570*/  LOP3.LUT R18, R0, 0x3, RZ, 0xc0, !PT ;  /* 0x0000000300127812 */ /* 0x000fc800078ec0ff */
[----:B------:R-:W-:-:S07]  /*0580*/  ISETP.NE.AND P0, PT, R18, RZ, PT ;  /* 0x000000ff1200720c */ /* 0x000fce0003f05270 */
[----:B------:R-:W-:Y:S06]  /*0590*/  @!P1 BRA `(.L_x_2) ;  /* 0x0000000000849947 */ /* 0x000fec0003800000 */
[----:B------:R-:W2:Y:S01]  /*05a0*/  LDC.64 R6, c[0x0][0x388] ;  /* 0x0000e200ff067b82 */ /* 0x000ea20000000a00 */
[----:B-1----:R-:W-:Y:S01]  /*05b0*/  IADD3 R17, PT, PT, R2, R5, RZ ;  /* 0x0000000502117210 */ /* 0x002fe20007ffe0ff */
[----:B------:R-:W-:-:S06]  /*05c0*/  IMAD R19, R5, R0, R3 ;  /* 0x0000000005137224 */ /* 0x000fcc00078e0203 */
[----:B------:R-:W1:Y:S01]  /*05d0*/  LDC.64 R8, c[0x0][0x388] ;  /* 0x0000e200ff087b82 */ /* 0x000e620000000a00 */
[----:B--2---:R-:W-:-:S04]  /*05e0*/  IMAD.WIDE.U32 R14, R19, 0x8, R6 ;  /* 0x00000008130e7825 */ /* 0x004fc800078e0006 */
[----:B------:R-:W-:Y:S02]  /*05f0*/  IMAD.WIDE.U32 R16, R17, 0x8, R6 ;  /* 0x0000000811107825 */ /* 0x000fe400078e0006 */
[----:B------:R-:W2:Y:S04]  /*0600*/  LDG.E.64 R14, desc[UR4][R14.64] ;  /* 0x000000040e0e7981 */ /* 0x000ea8000c1e1b00 */
[----:B------:R-:W2:Y:S01]  /*0610*/  LDG.E.64 R12, desc[UR4][R16.64] ;  /* 0x00000004100c7981 */ /* 0x000ea2000c1e1b00 */
[----:B------:R-:W-:Y:S01]  /*0620*/  IADD3 R4, P1, PT, R2, R5, RZ ;  /* 0x0000000502047210 */ /* 0x000fe20007f3e0ff */
[----:B------:R-:W-:-:S03]  /*0630*/  IMAD.IADD R19, R19, 0x1, R0 ;  /* 0x0000000113137824 */ /* 0x000fc600078e0200 */
[----:B------:R-:W-:Y:S02]  /*0640*/  IADD3.X R22, PT, PT, RZ, RZ, RZ, P1, !PT ;  /* 0x000000ffff167210 */ /* 0x000fe40000ffe4ff */
[----:B-1----:R-:W-:-:S04]  /*0650*/  LEA R8, P1, R4, R8, 0x3 ;  /* 0x0000000804087211 */ /* 0x002fc800078218ff */
[----:B------:R-:W-:Y:S01]  /*0660*/  LEA.HI.X R9, R4, R9, R22, 0x3, P1 ;  /* 0x0000000904097211 */ /* 0x000fe200008f1c16 */
[----:B--2--5:R-:W-:Y:S01]  /*0670*/  DFMA R12, R12, R14, R20 ;  /* 0x0000000e0c0c722b */ /* 0x024fe20000000014 */
[----:B------:R-:W-:-:S06]  /*0680*/  IMAD.WIDE.U32 R20, R19, 0x8, R6 ;  /* 0x0000000813147825 */ /* 0x000fcc00078e0006 */
[----:B------:R2:W-:Y:S04]  /*0690*/  STG.E.64 desc[UR4][R10.64], R12 ;  /* 0x0000000c0a007986 */ /* 0x0005e8000c101b04 */
[----:B------:R-:W3:Y:S04]  /*06a0*/  LDG.E.64 R20, desc[UR4][R20.64] ;  /* 0x0000000414147981 */ /* 0x000ee8000c1e1b00 */
[----:B------:R-:W3:Y:S01]  /*06b0*/  LDG.E.64 R14, desc[UR4][R8.64+0x8] ;  /* 0x00000804080e7981 */ /* 0x000ee2000c1e1b00 */
[----:B------:R-:W-:-:S05]  /*06c0*/  IADD3 R19, PT, PT, R19, R0, RZ ;  /* 0x0000000013137210 */ /* 0x000fca0007ffe0ff */
[----:B------:R-:W-:Y:S01]  /*06d0*/  IMAD.WIDE.U32 R22, R19, 0x8, R6 ;  /* 0x0000000813167825 */ /* 0x000fe200078e0006 */
[----:B---3--:R-:W-:-:S07]  /*06e0*/  DFMA R14, R14, R20, R12 ;  /* 0x000000140e0e722b */ /* 0x008fce000000000c */
        /* <DEDUP_REMOVED lines=9> */
[----:B------:R-:W-:Y:S01]  /*0780*/  VIADD R5, R5, 0x4 ;  /* 0x0000000405057836 */ /* 0x000fe20000000000 */
[----:B---3--:R-:W-:-:S07]  /*0790*/  DFMA R20, R20, R6, R16 ;  /* 0x000000061414722b */ /* 0x008fce0000000010 */
[----:B------:R2:W-:Y:S04]  /*07a0*/  STG.E.64 desc[UR4][R10.64], R20 ;  /* 0x000000140a007986 */ /* 0x0005e8000c101b04 */
.L_x_2:
[----:B------:R-:W-:Y:S05]  /*07b0*/  @!P0 EXIT ;  /* 0x000000000000894d */ /* 0x000fea0003800000 */
[----:B------:R-:W-:Y:S02]  /*07c0*/  ISETP.NE.AND P1, PT, R18, 0x1, PT ;  /* 0x000000011200780c */ /* 0x000fe40003f25270 */
[----:B------:R-:W-:-:S04]  /*07d0*/  LOP3.LUT R4, R0, 0x1, RZ, 0xc0, !PT ;  /* 0x0000000100047812 */ /* 0x000fc800078ec0ff */
[----:B------:R-:W-:-:S07]  /*07e0*/  ISETP.NE.U32.AND P0, PT, R4, 0x1, PT ;  /* 0x000000010400780c */ /* 0x000fce0003f05070 */
[----:B------:R-:W-:Y:S06]  /*07f0*/  @!P1 BRA `(.L_x_3) ;  /* 0x0000000000549947 */ /* 0x000fec0003800000 */
[----:B------:R-:W3:Y:S01]  /*0800*/  LDC.64 R6, c[0x0][0x388] ;  /* 0x0000e200ff067b82 */ /* 0x000ee20000000a00 */
[----:B-12---:R-:W-:Y:S01]  /*0810*/  IADD3 R17, PT, PT, R2, R5, RZ ;  /* 0x0000000502117210 */ /* 0x006fe20007ffe0ff */
[----:B------:R-:W-:-:S06]  /*0820*/  IMAD R19, R5, R0, R3 ;  /* 0x0000000005137224 */ /* 0x000fcc00078e0203 */
[----:B------:R-:W1:Y:S01]  /*0830*/  LDC.64 R8, c[0x0][0x388] ;  /* 0x0000e200ff087b82 */ /* 0x000e620000000a00 */
[----:B---3--:R-:W-:-:S04]  /*0840*/  IMAD.WIDE.U32 R14, R19, 0x8, R6 ;  /* 0x00000008130e7825 */ /* 0x008fc800078e0006 */
[----:B------:R-:W-:Y:S02]  /*0850*/  IMAD.WIDE.U32 R16, R17, 0x8, R6 ;  /* 0x0000000811107825 */ /* 0x000fe400078e0006 */
[----:B------:R-:W2:Y:S04]  /*0860*/  LDG.E.64 R14, desc[UR4][R14.64] ;  /* 0x000000040e0e7981 */ /* 0x000ea8000c1e1b00 */
[----:B------:R-:W2:Y:S01]  /*0870*/  LDG.E.64 R12, desc[UR4][R16.64] ;  /* 0x00000004100c7981 */ /* 0x000ea2000c1e1b00 */
[----:B------:R-:W-:Y:S01]  /*0880*/  IADD3 R4, P1, PT, R2, R5, RZ ;  /* 0x0000000502047210 */ /* 0x000fe20007f3e0ff */
[----:B------:R-:W-:-:S03]  /*0890*/  IMAD.IADD R19, R19, 0x1, R0 ;  /* 0x0000000113137824 */ /* 0x000fc600078e0200 */
[----:B------:R-:W-:Y:S02]  /*08a0*/  IADD3.X R18, PT, PT, RZ, RZ, RZ, P1, !PT ;  /* 0x000000ffff127210 */ /* 0x000fe40000ffe4ff */
[----:B-1----:R-:W-:Y:S01]  /*08b0*/  LEA R8, P1, R4, R8, 0x3 ;  /* 0x0000000804087211 */ /* 0x002fe200078218ff */
[----:B------:R-:W-:-:S03]  /*08c0*/  IMAD.WIDE.U32 R6, R19, 0x8, R6 ;  /* 0x0000000813067825 */ /* 0x000fc600078e0006 */
[----:B------:R-:W-:Y:S01]  /*08d0*/  LEA.HI.X R9, R4, R9, R18, 0x3, P1 ;  /* 0x0000000904097211 */ /* 0x000fe200008f1c12 */
[----:B--2--5:R-:W-:-:S07]  /*08e0*/  DFMA R12, R12, R14, R20 ;  /* 0x0000000e0c0c722b */ /* 0x024fce0000000014 */
[----:B------:R3:W-:Y:S04]  /*08f0*/  STG.E.64 desc[UR4][R10.64], R12 ;  /* 0x0000000c0a007986 */ /* 0x0007e8000c101b04 */
[----:B------:R-:W2:Y:S04]  /*0900*/  LDG.E.64 R20, desc[UR4][R6.64] ;  /* 0x0000000406147981 */ /* 0x000ea8000c1e1b00 */
[----:B------:R-:W2:Y:S01]  /*0910*/  LDG.E.64 R8, desc[UR4][R8.64+0x8] ;  /* 0x0000080408087981 */ /* 0x000ea2000c1e1b00 */
[----:B------:R-:W-:Y:S01]  /*0920*/  IADD3 R5, PT, PT, R5, 0x2, RZ ;  /* 0x0000000205057810 */ /* 0x000fe20007ffe0ff */
[----:B--2---:R-:W-:-:S07]  /*0930*/  DFMA R20, R8, R20, R12 ;  /* 0x000000140814722b */ /* 0x004fce000000000c */
[----:B------:R3:W-:Y:S04]  /*0940*/  STG.E.64 desc[UR4][R10.64], R20 ;  /* 0x000000140a007986 */ /* 0x0007e8000c101b04 */
.L_x_3:
[----:B------:R-:W-:Y:S05]  /*0950*/  @P0 EXIT ;  /* 0x000000000000094d */ /* 0x000fea0003800000 */
[----:B------:R-:W4:Y:S01]  /*0960*/  LDC.64 R6, c[0x0][0x388] ;  /* 0x0000e200ff067b82 */ /* 0x000f220000000a00 */
[----:B------:R-:W-:Y:S01]  /*0970*/  IADD3 R9, PT, PT, R2, R5, RZ ;  /* 0x0000000502097210 */ /* 0x000fe20007ffe0ff */
[----:B------:R-:W-:-:S04]  /*0980*/  IMAD R5, R5, R0, R3 ;  /* 0x0000000005057224 */ /* 0x000fc800078e0203 */
[----:B----4-:R-:W-:-:S04]  /*0990*/  IMAD.WIDE.U32 R2, R9, 0x8, R6 ;  /* 0x0000000809027825 */ /* 0x010fc800078e0006 */
[----:B------:R-:W-:Y:S02]  /*09a0*/  IMAD.WIDE.U32 R4, R5, 0x8, R6 ;  /* 0x0000000805047825 */ /* 0x000fe400078e0006 */
[----:B------:R-:W1:Y:S04]  /*09b0*/  LDG.E.64 R2, desc[UR4][R2.64] ;  /* 0x0000000402027981 */ /* 0x000e68000c1e1b00 */
[----:B------:R-:W1:Y:S02]  /*09c0*/  LDG.E.64 R4, desc[UR4][R4.64] ;  /* 0x0000000404047981 */ /* 0x000e64000c1e1b00 */
[----:B-123-5:R-:W-:-:S07]  /*09d0*/  DFMA R20, R2, R4, R20 ;  /* 0x000000040214722b */ /* 0x02efce0000000014 */
[----:B------:R-:W-:Y:S01]  /*09e0*/  STG.E.64 desc[UR4][R10.64], R20 ;  /* 0x000000140a007986 */ /* 0x000fe2000c101b04 */
[----:B------:R-:W-:Y:S05]  /*09f0*/  EXIT ;  /* 0x000000000000794d */ /* 0x000fea0003800000 */
.L_x_4:
[----:B------:R-:W-:-:S00]  /*0a00*/  BRA `(.L_x_4) ;  /* 0xfffffffc00fc7947 */ /* 0x000fc0000383ffff */
[----:B------:R-:W-:-:S00]  /*0a10*/  NOP ;  /* 0x0000000000007918 */ /* 0x000fc00000000000 */
        /* <DEDUP_REMOVED lines=14> */
.L_x_5:


//--------------------- .nv.shared.reserved.0     --------------------------
	.section	.nv.shared.reserved.0,"aw",@nobits
	.weak		__nv_reservedSMEM_offset_0_alias
	.size		__nv_reservedSMEM_offset_0_alias, 0, 64
	.other		__nv_reservedSMEM_offset_0_alias,@"STO_CUDA_RESERVED_SHARED STV_DEFAULT"
__nv_reservedSMEM_offset_0_alias:
	.zero		0
	.zero		64


//--------------------- .nv.constant0._Z9transposePdS_i --------------------------
	.section	.nv.constant0._Z9transposePdS_i,"a",@progbits
	.sectionflags	@""
	.align	4
.nv.constant0._Z9transposePdS_i:
	.zero		916


//--------------------- SYMBOLS --------------------------

	.type		.nv.reservedSmem.offset0,@object
	.size		.nv.reservedSmem.offset0,0x4
